//
// Generated by NVIDIA NVVM Compiler
//
// Compiler Build ID: CL-36424714
// Cuda compilation tools, release 13.0, V13.0.88
// Based on NVVM 20.0.0
//

.version 9.0
.target sm_100
.address_size 64

	// .globl	_Z13suma_matricesPiS_S_

.visible .entry _Z13suma_matricesPiS_S_(
	.param .u64 .ptr .align 1 _Z13suma_matricesPiS_S__param_0,
	.param .u64 .ptr .align 1 _Z13suma_matricesPiS_S__param_1,
	.param .u64 .ptr .align 1 _Z13suma_matricesPiS_S__param_2
)
{
	.reg .b32 	%r<8>;
	.reg .b64 	%rd<11>;

	ld.param.u64 	%rd1, [_Z13suma_matricesPiS_S__param_0];
	ld.param.u64 	%rd2, [_Z13suma_matricesPiS_S__param_1];
	ld.param.u64 	%rd3, [_Z13suma_matricesPiS_S__param_2];
	cvta.to.global.u64 	%rd4, %rd3;
	cvta.to.global.u64 	%rd5, %rd2;
	cvta.to.global.u64 	%rd6, %rd1;
	mov.u32 	%r1, %ctaid.x;
	mov.u32 	%r2, %tid.x;
	mov.u32 	%r3, %ntid.x;
	mad.lo.s32 	%r4, %r2, %r3, %r1;
	mul.wide.s32 	%rd7, %r4, 4;
	add.s64 	%rd8, %rd6, %rd7;
	ld.global.u32 	%r5, [%rd8];
	add.s64 	%rd9, %rd5, %rd7;
	ld.global.u32 	%r6, [%rd9];
	add.s32 	%r7, %r6, %r5;
	add.s64 	%rd10, %rd4, %rd7;
	st.global.u32 	[%rd10], %r7;
	ret;

}


// ===== COMPILED SASS (sm_100) =====

	.target	sm_100

	.elftype	@"ET_EXEC"


//--------------------- .note.nv.tkinfo           --------------------------
	.section	.note.nv.tkinfo,"",@"SHT_NOTE"
	.sectionflags	@"SHF_NOTE_NV_TKINFO"
	.tkinfo
        /*0018*/ 	.word	0x00000002
        /*0030*/ 	.string	""
        /*0030*/ 	.string	"ptxas"
        /*0030*/ 	.string	"Cuda compilation tools, release 13.0, V13.0.88"
        /*0030*/ 	.string	"Build cuda_13.0.r13.0/compiler.36424714_0"
        /*0030*/ 	.string	"-arch sm_100 -m 64 "



//--------------------- .note.nv.cuinfo           --------------------------
	.section	.note.nv.cuinfo,"",@"SHT_NOTE"
	.sectionflags	@"SHF_NOTE_NV_CUINFO"
        /*0018*/ 	.short	0x0002
        /*001a*/ 	.short	0x0064
        /*001c*/ 	.short	0x0082
	.zero		2


//--------------------- .nv.info                  --------------------------
	.section	.nv.info,"",@"SHT_CUDA_INFO"
	.align	4


	//----- nvinfo : EIATTR_REGCOUNT
	.align		4
        /*0000*/ 	.byte	0x04, 0x2f
        /*0002*/ 	.short	(.L_1 - .L_0)
	.align		4
.L_0:
        /*0004*/ 	.word	index@(_Z13suma_matricesPiS_S_)
        /*0008*/ 	.word	0x0000000c


	//----- nvinfo : EIATTR_FRAME_SIZE
	.align		4
.L_1:
        /*000c*/ 	.byte	0x04, 0x11
        /*000e*/ 	.short	(.L_3 - .L_2)
	.align		4
.L_2:
        /*0010*/ 	.word	index@(_Z13suma_matricesPiS_S_)
        /*0014*/ 	.word	0x00000000


	//----- nvinfo : EIATTR_MIN_STACK_SIZE
	.align		4
.L_3:
        /*0018*/ 	.byte	0x04, 0x12
        /*001a*/ 	.short	(.L_5 - .L_4)
	.align		4
.L_4:
        /*001c*/ 	.word	index@(_Z13suma_matricesPiS_S_)
        /*0020*/ 	.word	0x00000000
.L_5:


//--------------------- .nv.compat                --------------------------
	.section	.nv.compat,"",@"SHT_CUDA_COMPAT_INFO"
	.align	4
        /*0000*/ 	.byte	0x02, 0x09, 0x00, 0x00, 0x02, 0x02, 0x01, 0x00, 0x02, 0x05, 0x05, 0x00, 0x03, 0x07, 0x01, 0x01
        /*0010*/ 	.byte	0x02, 0x03, 0x00, 0x00, 0x02, 0x06, 0x01, 0x00, 0x04, 0x0b, 0x08, 0x00, 0x09, 0x00, 0x00, 0x00
        /*0020*/ 	.byte	0x00, 0x00, 0x00, 0x00


//--------------------- .nv.info._Z13suma_matricesPiS_S_ --------------------------
	.section	.nv.info._Z13suma_matricesPiS_S_,"",@"SHT_CUDA_INFO"
	.sectionflags	@""
	.align	4


	//----- nvinfo : EIATTR_CUDA_API_VERSION
	.align		4
        /*0000*/ 	.byte	0x04, 0x37
        /*0002*/ 	.short	(.L_7 - .L_6)
.L_6:
        /*0004*/ 	.word	0x00000082


	//----- nvinfo : EIATTR_KPARAM_INFO
	.align		4
.L_7:
        /*0008*/ 	.byte	0x04, 0x17
        /*000a*/ 	.short	(.L_9 - .L_8)
.L_8:
        /*000c*/ 	.word	0x00000000
        /*0010*/ 	.short	0x0002
        /*0012*/ 	.short	0x0010
        /*0014*/ 	.byte	0x00, 0xf5, 0x21, 0x00


	//----- nvinfo : EIATTR_KPARAM_INFO
	.align		4
.L_9:
        /*0018*/ 	.byte	0x04, 0x17
        /*001a*/ 	.short	(.L_11 - .L_10)
.L_10:
        /*001c*/ 	.word	0x00000000
        /*0020*/ 	.short	0x0001
        /*0022*/ 	.short	0x0008
        /*0024*/ 	.byte	0x00, 0xf5, 0x21, 0x00


	//----- nvinfo : EIATTR_KPARAM_INFO
	.align		4
.L_11:
        /*0028*/ 	.byte	0x04, 0x17
        /*002a*/ 	.short	(.L_13 - .L_12)
.L_12:
        /*002c*/ 	.word	0x00000000
        /*0030*/ 	.short	0x0000
        /*0032*/ 	.short	0x0000
        /*0034*/ 	.byte	0x00, 0xf5, 0x21, 0x00


	//----- nvinfo : EIATTR_SPARSE_MMA_MASK
	.align		4
.L_13:
        /*0038*/ 	.byte	0x03, 0x50
        /*003a*/ 	.short	0x0000


	//----- nvinfo : EIATTR_MAXREG_COUNT
	.align		4
        /*003c*/ 	.byte	0x03, 0x1b
        /*003e*/ 	.short	0x00ff


	//----- nvinfo : EIATTR_MERCURY_ISA_VERSION
	.align		4
        /*0040*/ 	.byte	0x03, 0x5f
        /*0042*/ 	.short	0x0101


	//----- nvinfo : EIATTR_VRC_CTA_INIT_COUNT
	.align		4
        /*0044*/ 	.byte	0x02, 0x4a
	.zero		1
	.zero		1


	//----- nvinfo : EIATTR_EXIT_INSTR_OFFSETS
	.align		4
        /*0048*/ 	.byte	0x04, 0x1c
        /*004a*/ 	.short	(.L_15 - .L_14)


	//   ....[0]....
.L_14:
        /*004c*/ 	.word	0x00000100


	//----- nvinfo : EIATTR_CBANK_PARAM_SIZE
	.align		4
.L_15:
        /*0050*/ 	.byte	0x03, 0x19
        /*0052*/ 	.short	0x0018


	//----- nvinfo : EIATTR_PARAM_CBANK
	.align		4
        /*0054*/ 	.byte	0x04, 0x0a
        /*0056*/ 	.short	(.L_17 - .L_16)
	.align		4
.L_16:
        /*0058*/ 	.word	index@(.nv.constant0._Z13suma_matricesPiS_S_)
        /*005c*/ 	.short	0x0380
        /*005e*/ 	.short	0x0018


	//----- nvinfo : EIATTR_SW_WAR
	.align		4
.L_17:
        /*0060*/ 	.byte	0x04, 0x36
        /*0062*/ 	.short	(.L_19 - .L_18)
.L_18:
        /*0064*/ 	.word	0x00000008
.L_19:


//--------------------- .nv.callgraph             --------------------------
	.section	.nv.callgraph,"",@"SHT_CUDA_CALLGRAPH"
	.align	4
	.sectionentsize	8
	.align		4
        /*0000*/ 	.word	0x00000000
	.align		4
        /*0004*/ 	.word	0xffffffff
	.align		4
        /*0008*/ 	.word	0x00000000
	.align		4
        /*000c*/ 	.word	0xfffffffe
	.align		4
        /*0010*/ 	.word	0x00000000
	.align		4
        /*0014*/ 	.word	0xfffffffd
	.align		4
        /*0018*/ 	.word	0x00000000
	.align		4
        /*001c*/ 	.word	0xfffffffc


//--------------------- .text._Z13suma_matricesPiS_S_ --------------------------
	.section	.text._Z13suma_matricesPiS_S_,"ax",@progbits
	.align	128
        .global         _Z13suma_matricesPiS_S_
        .type           _Z13suma_matricesPiS_S_,@function
        .size           _Z13suma_matricesPiS_S_,(.L_x_1 - _Z13suma_matricesPiS_S_)
        .other          _Z13suma_matricesPiS_S_,@"STO_CUDA_ENTRY STV_DEFAULT"
_Z13suma_matricesPiS_S_:
.text._Z13suma_matricesPiS_S_:
[----:B------:R-:W-:Y:S01]  /*0000*/  LDC R1, c[0x0][0x37c] ;  /* 0x0000df00ff017b82 */ /* 0x000fe20000000800 */
[----:B------:R-:W0:Y:S07]  /*0010*/  S2R R9, SR_TID.X ;  /* 0x0000000000097919 */ /* 0x000e2e0000002100 */
[----:B------:R-:W0:Y:S01]  /*0020*/  S2UR UR6, SR_CTAID.X ;  /* 0x00000000000679c3 */ /* 0x000e220000002500 */
[----:B------:R-:W1:Y:S07]  /*0030*/  LDCU.64 UR4, c[0x0][0x358] ;  /* 0x00006b00ff0477ac */ /* 0x000e6e0008000a00 */
[----:B------:R-:W0:Y:S08]  /*0040*/  LDC R0, c[0x0][0x360] ;  /* 0x0000d800ff007b82 */ /* 0x000e300000000800 */
[----:B------:R-:W2:Y:S08]  /*0050*/  LDC.64 R2, c[0x0][0x380] ;  /* 0x0000e000ff027b82 */ /* 0x000eb00000000a00 */
[----:B------:R-:W3:Y:S01]  /*0060*/  LDC.64 R4, c[0x0][0x388] ;  /* 0x0000e200ff047b82 */ /* 0x000ee20000000a00 */
[----:B0-----:R-:W-:-:S07]  /*0070*/  IMAD R9, R9, R0, UR6 ;  /* 0x0000000609097e24 */ /* 0x001fce000f8e0200 */
[----:B------:R-:W0:Y:S01]  /*0080*/  LDC.64 R6, c[0x0][0x390] ;  /* 0x0000e400ff067b82 */ /* 0x000e220000000a00 */
[----:B--2---:R-:W-:-:S06]  /*0090*/  IMAD.WIDE R2, R9, 0x4, R2 ;  /* 0x0000000409027825 */ /* 0x004fcc00078e0202 */
[----:B-1----:R-:W2:Y:S01]  /*00a0*/  LDG.E R2, desc[UR4][R2.64] ;  /* 0x0000000402027981 */ /* 0x002ea2000c1e1900 */
[----:B---3--:R-:W-:-:S06]  /*00b0*/  IMAD.WIDE R4, R9, 0x4, R4 ;  /* 0x0000000409047825 */ /* 0x008fcc00078e0204 */
[----:B------:R-:W2:Y:S01]  /*00c0*/  LDG.E R5, desc[UR4][R4.64] ;  /* 0x0000000404057981 */ /* 0x000ea2000c1e1900 */
[----:B0-----:R-:W-:Y:S01]  /*00d0*/  IMAD.WIDE R6, R9, 0x4, R6 ;  /* 0x0000000409067825 */ /* 0x001fe200078e0206 */
[----:B--2---:R-:W-:-:S05]  /*00e0*/  IADD3 R9, PT, PT, R2, R5, RZ ;  /* 0x0000000502097210 */ /* 0x004fca0007ffe0ff */
[----:B------:R-:W-:Y:S01]  /*00f0*/  STG.E desc[UR4][R6.64], R9 ;  /* 0x0000000906007986 */ /* 0x000fe2000c101904 */
[----:B------:R-:W-:Y:S05]  /*0100*/  EXIT ;  /* 0x000000000000794d */ /* 0x000fea0003800000 */
.L_x_0:
[----:B------:R-:W-:-:S00]  /*0110*/  BRA `(.L_x_0) ;  /* 0xfffffffc00fc7947 */ /* 0x000fc0000383ffff */
[----:B------:R-:W-:-:S00]  /*0120*/  NOP ;  /* 0x0000000000007918 */ /* 0x000fc00000000000 */
        /* <DEDUP_REMOVED lines=13> */
.L_x_1:


//--------------------- .nv.shared.reserved.0     --------------------------
	.section	.nv.shared.reserved.0,"aw",@nobits
	.weak		__nv_reservedSMEM_offset_0_alias
	.size		__nv_reservedSMEM_offset_0_alias, 0, 64
	.other		__nv_reservedSMEM_offset_0_alias,@"STO_CUDA_RESERVED_SHARED STV_DEFAULT"
__nv_reservedSMEM_offset_0_alias:
	.zero		0
	.zero		64


//--------------------- .nv.constant0._Z13suma_matricesPiS_S_ --------------------------
	.section	.nv.constant0._Z13suma_matricesPiS_S_,"a",@progbits
	.sectionflags	@""
	.align	4
.nv.constant0._Z13suma_matricesPiS_S_:
	.zero		920


//--------------------- SYMBOLS --------------------------

	.type		.nv.reservedSmem.offset0,@object
	.size		.nv.reservedSmem.offset0,0x4
